//
// Generated by NVIDIA NVVM Compiler
//
// Compiler Build ID: CL-36424714
// Cuda compilation tools, release 13.0, V13.0.88
// Based on NVVM 20.0.0
//

.version 9.0
.target sm_100
.address_size 64

	// .globl	_Z11matmul_tilePiS_S_iii
// _ZZ11matmul_tilePiS_S_iiiE4sh_a has been demoted
// _ZZ11matmul_tilePiS_S_iiiE4sh_b has been demoted

.visible .entry _Z11matmul_tilePiS_S_iii(
	.param .u64 .ptr .align 1 _Z11matmul_tilePiS_S_iii_param_0,
	.param .u64 .ptr .align 1 _Z11matmul_tilePiS_S_iii_param_1,
	.param .u64 .ptr .align 1 _Z11matmul_tilePiS_S_iii_param_2,
	.param .u32 _Z11matmul_tilePiS_S_iii_param_3,
	.param .u32 _Z11matmul_tilePiS_S_iii_param_4,
	.param .u32 _Z11matmul_tilePiS_S_iii_param_5
)
{
	.reg .pred 	%p<26>;
	.reg .b32 	%r<242>;
	.reg .b64 	%rd<20>;
	// demoted variable
	.shared .align 4 .b8 _ZZ11matmul_tilePiS_S_iiiE4sh_a[1024];
	// demoted variable
	.shared .align 4 .b8 _ZZ11matmul_tilePiS_S_iiiE4sh_b[1024];
	ld.param.u64 	%rd5, [_Z11matmul_tilePiS_S_iii_param_0];
	ld.param.u64 	%rd6, [_Z11matmul_tilePiS_S_iii_param_1];
	ld.param.u32 	%r52, [_Z11matmul_tilePiS_S_iii_param_3];
	ld.param.u32 	%r53, [_Z11matmul_tilePiS_S_iii_param_4];
	ld.param.u32 	%r54, [_Z11matmul_tilePiS_S_iii_param_5];
	cvta.to.global.u64 	%rd1, %rd6;
	cvta.to.global.u64 	%rd2, %rd5;
	mov.u32 	%r56, %ctaid.y;
	shl.b32 	%r57, %r56, 4;
	mov.u32 	%r1, %tid.y;
	add.s32 	%r2, %r57, %r1;
	mov.u32 	%r58, %ctaid.x;
	shl.b32 	%r3, %r58, 4;
	mov.u32 	%r4, %tid.x;
	add.s32 	%r5, %r3, %r4;
	setp.lt.s32 	%p1, %r53, 1;
	mov.b32 	%r241, 0;
	@%p1 bra 	$L__BB0_19;
	add.s32 	%r6, %r53, 15;
	mul.lo.s32 	%r7, %r53, %r2;
	shl.b32 	%r61, %r1, 6;
	mov.u32 	%r62, _ZZ11matmul_tilePiS_S_iiiE4sh_a;
	add.s32 	%r8, %r62, %r61;
	shl.b32 	%r63, %r4, 2;
	add.s32 	%r9, %r8, %r63;
	mov.u32 	%r64, _ZZ11matmul_tilePiS_S_iiiE4sh_b;
	add.s32 	%r11, %r64, %r63;
	add.s32 	%r10, %r11, %r61;
	setp.lt.u32 	%p2, %r53, 17;
	mov.b32 	%r237, 0;
	mov.u32 	%r241, %r237;
	@%p2 bra 	$L__BB0_13;
	shr.u32 	%r66, %r6, 4;
	and.b32  	%r67, %r66, 134217726;
	neg.s32 	%r230, %r67;
	add.s32 	%r68, %r1, 16;
	mad.lo.s32 	%r69, %r54, %r68, %r4;
	add.s32 	%r228, %r69, %r3;
	shl.b32 	%r14, %r54, 5;
	mad.lo.s32 	%r70, %r1, %r54, %r4;
	add.s32 	%r227, %r70, %r3;
	add.s32 	%r225, %r4, %r7;
	mov.b32 	%r241, 0;
	mov.u32 	%r226, %r4;
	mov.u32 	%r229, %r1;
$L__BB0_3:
	setp.ge.s32 	%p3, %r2, %r52;
	setp.ge.s32 	%p4, %r226, %r53;
	mul.wide.s32 	%rd7, %r225, 4;
	add.s64 	%rd3, %rd2, %rd7;
	mov.b32 	%r232, 0;
	or.pred  	%p5, %p3, %p4;
	@%p5 bra 	$L__BB0_5;
	ld.global.u32 	%r232, [%rd3];
$L__BB0_5:
	setp.ge.s32 	%p6, %r5, %r54;
	st.shared.u32 	[%r9], %r232;
	setp.ge.s32 	%p7, %r229, %r53;
	mov.b32 	%r233, 0;
	or.pred  	%p8, %p6, %p7;
	@%p8 bra 	$L__BB0_7;
	mul.wide.s32 	%rd8, %r227, 4;
	add.s64 	%rd9, %rd1, %rd8;
	ld.global.u32 	%r233, [%rd9];
$L__BB0_7:
	st.shared.u32 	[%r10], %r233;
	bar.sync 	0;
	ld.shared.u32 	%r74, [%r8];
	ld.shared.u32 	%r75, [%r11];
	mad.lo.s32 	%r76, %r75, %r74, %r241;
	ld.shared.u32 	%r77, [%r8+4];
	ld.shared.u32 	%r78, [%r11+64];
	mad.lo.s32 	%r79, %r78, %r77, %r76;
	ld.shared.u32 	%r80, [%r8+8];
	ld.shared.u32 	%r81, [%r11+128];
	mad.lo.s32 	%r82, %r81, %r80, %r79;
	ld.shared.u32 	%r83, [%r8+12];
	ld.shared.u32 	%r84, [%r11+192];
	mad.lo.s32 	%r85, %r84, %r83, %r82;
	ld.shared.u32 	%r86, [%r8+16];
	ld.shared.u32 	%r87, [%r11+256];
	mad.lo.s32 	%r88, %r87, %r86, %r85;
	ld.shared.u32 	%r89, [%r8+20];
	ld.shared.u32 	%r90, [%r11+320];
	mad.lo.s32 	%r91, %r90, %r89, %r88;
	ld.shared.u32 	%r92, [%r8+24];
	ld.shared.u32 	%r93, [%r11+384];
	mad.lo.s32 	%r94, %r93, %r92, %r91;
	ld.shared.u32 	%r95, [%r8+28];
	ld.shared.u32 	%r96, [%r11+448];
	mad.lo.s32 	%r97, %r96, %r95, %r94;
	ld.shared.u32 	%r98, [%r8+32];
	ld.shared.u32 	%r99, [%r11+512];
	mad.lo.s32 	%r100, %r99, %r98, %r97;
	ld.shared.u32 	%r101, [%r8+36];
	ld.shared.u32 	%r102, [%r11+576];
	mad.lo.s32 	%r103, %r102, %r101, %r100;
	ld.shared.u32 	%r104, [%r8+40];
	ld.shared.u32 	%r105, [%r11+640];
	mad.lo.s32 	%r106, %r105, %r104, %r103;
	ld.shared.u32 	%r107, [%r8+44];
	ld.shared.u32 	%r108, [%r11+704];
	mad.lo.s32 	%r109, %r108, %r107, %r106;
	ld.shared.u32 	%r110, [%r8+48];
	ld.shared.u32 	%r111, [%r11+768];
	mad.lo.s32 	%r112, %r111, %r110, %r109;
	ld.shared.u32 	%r113, [%r8+52];
	ld.shared.u32 	%r114, [%r11+832];
	mad.lo.s32 	%r115, %r114, %r113, %r112;
	ld.shared.u32 	%r116, [%r8+56];
	ld.shared.u32 	%r117, [%r11+896];
	mad.lo.s32 	%r118, %r117, %r116, %r115;
	ld.shared.u32 	%r119, [%r8+60];
	ld.shared.u32 	%r120, [%r11+960];
	mad.lo.s32 	%r28, %r120, %r119, %r118;
	bar.sync 	0;
	add.s32 	%r121, %r226, 16;
	setp.ge.s32 	%p10, %r121, %r53;
	mov.b32 	%r234, 0;
	or.pred  	%p11, %p3, %p10;
	@%p11 bra 	$L__BB0_9;
	ld.global.u32 	%r234, [%rd3+64];
$L__BB0_9:
	st.shared.u32 	[%r9], %r234;
	add.s32 	%r123, %r229, 16;
	setp.ge.s32 	%p13, %r123, %r53;
	mov.b32 	%r235, 0;
	or.pred  	%p14, %p6, %p13;
	@%p14 bra 	$L__BB0_11;
	mul.wide.s32 	%rd10, %r228, 4;
	add.s64 	%rd11, %rd1, %rd10;
	ld.global.u32 	%r235, [%rd11];
$L__BB0_11:
	st.shared.u32 	[%r10], %r235;
	bar.sync 	0;
	ld.shared.u32 	%r124, [%r8];
	ld.shared.u32 	%r125, [%r11];
	mad.lo.s32 	%r126, %r125, %r124, %r28;
	ld.shared.u32 	%r127, [%r8+4];
	ld.shared.u32 	%r128, [%r11+64];
	mad.lo.s32 	%r129, %r128, %r127, %r126;
	ld.shared.u32 	%r130, [%r8+8];
	ld.shared.u32 	%r131, [%r11+128];
	mad.lo.s32 	%r132, %r131, %r130, %r129;
	ld.shared.u32 	%r133, [%r8+12];
	ld.shared.u32 	%r134, [%r11+192];
	mad.lo.s32 	%r135, %r134, %r133, %r132;
	ld.shared.u32 	%r136, [%r8+16];
	ld.shared.u32 	%r137, [%r11+256];
	mad.lo.s32 	%r138, %r137, %r136, %r135;
	ld.shared.u32 	%r139, [%r8+20];
	ld.shared.u32 	%r140, [%r11+320];
	mad.lo.s32 	%r141, %r140, %r139, %r138;
	ld.shared.u32 	%r142, [%r8+24];
	ld.shared.u32 	%r143, [%r11+384];
	mad.lo.s32 	%r144, %r143, %r142, %r141;
	ld.shared.u32 	%r145, [%r8+28];
	ld.shared.u32 	%r146, [%r11+448];
	mad.lo.s32 	%r147, %r146, %r145, %r144;
	ld.shared.u32 	%r148, [%r8+32];
	ld.shared.u32 	%r149, [%r11+512];
	mad.lo.s32 	%r150, %r149, %r148, %r147;
	ld.shared.u32 	%r151, [%r8+36];
	ld.shared.u32 	%r152, [%r11+576];
	mad.lo.s32 	%r153, %r152, %r151, %r150;
	ld.shared.u32 	%r154, [%r8+40];
	ld.shared.u32 	%r155, [%r11+640];
	mad.lo.s32 	%r156, %r155, %r154, %r153;
	ld.shared.u32 	%r157, [%r8+44];
	ld.shared.u32 	%r158, [%r11+704];
	mad.lo.s32 	%r159, %r158, %r157, %r156;
	ld.shared.u32 	%r160, [%r8+48];
	ld.shared.u32 	%r161, [%r11+768];
	mad.lo.s32 	%r162, %r161, %r160, %r159;
	ld.shared.u32 	%r163, [%r8+52];
	ld.shared.u32 	%r164, [%r11+832];
	mad.lo.s32 	%r165, %r164, %r163, %r162;
	ld.shared.u32 	%r166, [%r8+56];
	ld.shared.u32 	%r167, [%r11+896];
	mad.lo.s32 	%r168, %r167, %r166, %r165;
	ld.shared.u32 	%r169, [%r8+60];
	ld.shared.u32 	%r170, [%r11+960];
	mad.lo.s32 	%r241, %r170, %r169, %r168;
	bar.sync 	0;
	add.s32 	%r230, %r230, 2;
	add.s32 	%r229, %r229, 32;
	add.s32 	%r228, %r228, %r14;
	add.s32 	%r227, %r227, %r14;
	add.s32 	%r226, %r226, 32;
	add.s32 	%r225, %r225, 32;
	setp.ne.s32 	%p15, %r230, 0;
	@%p15 bra 	$L__BB0_3;
	and.b32  	%r237, %r6, 2147483616;
$L__BB0_13:
	and.b32  	%r171, %r6, 16;
	setp.eq.s32 	%p16, %r171, 0;
	@%p16 bra 	$L__BB0_19;
	setp.ge.s32 	%p17, %r2, %r52;
	add.s32 	%r173, %r237, %r4;
	add.s32 	%r45, %r237, %r1;
	setp.ge.s32 	%p18, %r173, %r53;
	mov.b32 	%r239, 0;
	or.pred  	%p19, %p17, %p18;
	@%p19 bra 	$L__BB0_16;
	add.s32 	%r174, %r173, %r7;
	mul.wide.s32 	%rd12, %r174, 4;
	add.s64 	%rd13, %rd2, %rd12;
	ld.global.u32 	%r239, [%rd13];
$L__BB0_16:
	setp.ge.s32 	%p20, %r5, %r54;
	st.shared.u32 	[%r9], %r239;
	setp.ge.s32 	%p21, %r45, %r53;
	mov.b32 	%r240, 0;
	or.pred  	%p22, %p20, %p21;
	@%p22 bra 	$L__BB0_18;
	mad.lo.s32 	%r176, %r45, %r54, %r5;
	mul.wide.s32 	%rd14, %r176, 4;
	add.s64 	%rd15, %rd1, %rd14;
	ld.global.u32 	%r240, [%rd15];
$L__BB0_18:
	st.shared.u32 	[%r10], %r240;
	bar.sync 	0;
	ld.shared.u32 	%r177, [%r8];
	ld.shared.u32 	%r178, [%r11];
	mad.lo.s32 	%r179, %r178, %r177, %r241;
	ld.shared.u32 	%r180, [%r8+4];
	ld.shared.u32 	%r181, [%r11+64];
	mad.lo.s32 	%r182, %r181, %r180, %r179;
	ld.shared.u32 	%r183, [%r8+8];
	ld.shared.u32 	%r184, [%r11+128];
	mad.lo.s32 	%r185, %r184, %r183, %r182;
	ld.shared.u32 	%r186, [%r8+12];
	ld.shared.u32 	%r187, [%r11+192];
	mad.lo.s32 	%r188, %r187, %r186, %r185;
	ld.shared.u32 	%r189, [%r8+16];
	ld.shared.u32 	%r190, [%r11+256];
	mad.lo.s32 	%r191, %r190, %r189, %r188;
	ld.shared.u32 	%r192, [%r8+20];
	ld.shared.u32 	%r193, [%r11+320];
	mad.lo.s32 	%r194, %r193, %r192, %r191;
	ld.shared.u32 	%r195, [%r8+24];
	ld.shared.u32 	%r196, [%r11+384];
	mad.lo.s32 	%r197, %r196, %r195, %r194;
	ld.shared.u32 	%r198, [%r8+28];
	ld.shared.u32 	%r199, [%r11+448];
	mad.lo.s32 	%r200, %r199, %r198, %r197;
	ld.shared.u32 	%r201, [%r8+32];
	ld.shared.u32 	%r202, [%r11+512];
	mad.lo.s32 	%r203, %r202, %r201, %r200;
	ld.shared.u32 	%r204, [%r8+36];
	ld.shared.u32 	%r205, [%r11+576];
	mad.lo.s32 	%r206, %r205, %r204, %r203;
	ld.shared.u32 	%r207, [%r8+40];
	ld.shared.u32 	%r208, [%r11+640];
	mad.lo.s32 	%r209, %r208, %r207, %r206;
	ld.shared.u32 	%r210, [%r8+44];
	ld.shared.u32 	%r211, [%r11+704];
	mad.lo.s32 	%r212, %r211, %r210, %r209;
	ld.shared.u32 	%r213, [%r8+48];
	ld.shared.u32 	%r214, [%r11+768];
	mad.lo.s32 	%r215, %r214, %r213, %r212;
	ld.shared.u32 	%r216, [%r8+52];
	ld.shared.u32 	%r217, [%r11+832];
	mad.lo.s32 	%r218, %r217, %r216, %r215;
	ld.shared.u32 	%r219, [%r8+56];
	ld.shared.u32 	%r220, [%r11+896];
	mad.lo.s32 	%r221, %r220, %r219, %r218;
	ld.shared.u32 	%r222, [%r8+60];
	ld.shared.u32 	%r223, [%r11+960];
	mad.lo.s32 	%r241, %r223, %r222, %r221;
	bar.sync 	0;
$L__BB0_19:
	setp.ge.s32 	%p23, %r2, %r52;
	setp.ge.s32 	%p24, %r5, %r54;
	or.pred  	%p25, %p23, %p24;
	@%p25 bra 	$L__BB0_21;
	ld.param.u64 	%rd19, [_Z11matmul_tilePiS_S_iii_param_2];
	mad.lo.s32 	%r224, %r54, %r2, %r5;
	cvta.to.global.u64 	%rd16, %rd19;
	mul.wide.s32 	%rd17, %r224, 4;
	add.s64 	%rd18, %rd16, %rd17;
	st.global.u32 	[%rd18], %r241;
$L__BB0_21:
	ret;

}


// ===== COMPILED SASS (sm_100) =====

	.target	sm_100

	.elftype	@"ET_EXEC"


//--------------------- .note.nv.tkinfo           --------------------------
	.section	.note.nv.tkinfo,"",@"SHT_NOTE"
	.sectionflags	@"SHF_NOTE_NV_TKINFO"
	.tkinfo
        /*0018*/ 	.word	0x00000002
        /*0030*/ 	.string	""
        /*0030*/ 	.string	"ptxas"
        /*0030*/ 	.string	"Cuda compilation tools, release 13.0, V13.0.88"
        /*0030*/ 	.string	"Build cuda_13.0.r13.0/compiler.36424714_0"
        /*0030*/ 	.string	"-arch sm_100 -m 64 "



//--------------------- .note.nv.cuinfo           --------------------------
	.section	.note.nv.cuinfo,"",@"SHT_NOTE"
	.sectionflags	@"SHF_NOTE_NV_CUINFO"
        /*0018*/ 	.short	0x0002
        /*001a*/ 	.short	0x0064
        /*001c*/ 	.short	0x0082
	.zero		2


//--------------------- .nv.info                  --------------------------
	.section	.nv.info,"",@"SHT_CUDA_INFO"
	.align	4


	//----- nvinfo : EIATTR_REGCOUNT
	.align		4
        /*0000*/ 	.byte	0x04, 0x2f
        /*0002*/ 	.short	(.L_1 - .L_0)
	.align		4
.L_0:
        /*0004*/ 	.word	index@(_Z11matmul_tilePiS_S_iii)
        /*0008*/ 	.word	0x00000020


	//----- nvinfo : EIATTR_FRAME_SIZE
	.align		4
.L_1:
        /*000c*/ 	.byte	0x04, 0x11
        /*000e*/ 	.short	(.L_3 - .L_2)
	.align		4
.L_2:
        /*0010*/ 	.word	index@(_Z11matmul_tilePiS_S_iii)
        /*0014*/ 	.word	0x00000000


	//----- nvinfo : EIATTR_MIN_STACK_SIZE
	.align		4
.L_3:
        /*0018*/ 	.byte	0x04, 0x12
        /*001a*/ 	.short	(.L_5 - .L_4)
	.align		4
.L_4:
        /*001c*/ 	.word	index@(_Z11matmul_tilePiS_S_iii)
        /*0020*/ 	.word	0x00000000
.L_5:


//--------------------- .nv.compat                --------------------------
	.section	.nv.compat,"",@"SHT_CUDA_COMPAT_INFO"
	.align	4
        /*0000*/ 	.byte	0x02, 0x09, 0x00, 0x00, 0x02, 0x02, 0x01, 0x00, 0x02, 0x05, 0x05, 0x00, 0x03, 0x07, 0x01, 0x01
        /*0010*/ 	.byte	0x02, 0x03, 0x00, 0x00, 0x02, 0x06, 0x01, 0x00, 0x04, 0x0b, 0x08, 0x00, 0x09, 0x00, 0x00, 0x00
        /*0020*/ 	.byte	0x00, 0x00, 0x00, 0x00


//--------------------- .nv.info._Z11matmul_tilePiS_S_iii --------------------------
	.section	.nv.info._Z11matmul_tilePiS_S_iii,"",@"SHT_CUDA_INFO"
	.sectionflags	@""
	.align	4


	//----- nvinfo : EIATTR_CUDA_API_VERSION
	.align		4
        /*0000*/ 	.byte	0x04, 0x37
        /*0002*/ 	.short	(.L_7 - .L_6)
.L_6:
        /*0004*/ 	.word	0x00000082


	//----- nvinfo : EIATTR_KPARAM_INFO
	.align		4
.L_7:
        /*0008*/ 	.byte	0x04, 0x17
        /*000a*/ 	.short	(.L_9 - .L_8)
.L_8:
        /*000c*/ 	.word	0x00000000
        /*0010*/ 	.short	0x0005
        /*0012*/ 	.short	0x0020
        /*0014*/ 	.byte	0x00, 0xf0, 0x11, 0x00


	//----- nvinfo : EIATTR_KPARAM_INFO
	.align		4
.L_9:
        /*0018*/ 	.byte	0x04, 0x17
        /*001a*/ 	.short	(.L_11 - .L_10)
.L_10:
        /*001c*/ 	.word	0x00000000
        /*0020*/ 	.short	0x0004
        /*0022*/ 	.short	0x001c
        /*0024*/ 	.byte	0x00, 0xf0, 0x11, 0x00


	//----- nvinfo : EIATTR_KPARAM_INFO
	.align		4
.L_11:
        /*0028*/ 	.byte	0x04, 0x17
        /*002a*/ 	.short	(.L_13 - .L_12)
.L_12:
        /*002c*/ 	.word	0x00000000
        /*0030*/ 	.short	0x0003
        /*0032*/ 	.short	0x0018
        /*0034*/ 	.byte	0x00, 0xf0, 0x11, 0x00


	//----- nvinfo : EIATTR_KPARAM_INFO
	.align		4
.L_13:
        /*0038*/ 	.byte	0x04, 0x17
        /*003a*/ 	.short	(.L_15 - .L_14)
.L_14:
        /*003c*/ 	.word	0x00000000
        /*0040*/ 	.short	0x0002
        /*0042*/ 	.short	0x0010
        /*0044*/ 	.byte	0x00, 0xf5, 0x21, 0x00


	//----- nvinfo : EIATTR_KPARAM_INFO
	.align		4
.L_15:
        /*0048*/ 	.byte	0x04, 0x17
        /*004a*/ 	.short	(.L_17 - .L_16)
.L_16:
        /*004c*/ 	.word	0x00000000
        /*0050*/ 	.short	0x0001
        /*0052*/ 	.short	0x0008
        /*0054*/ 	.byte	0x00, 0xf5, 0x21, 0x00


	//----- nvinfo : EIATTR_KPARAM_INFO
	.align		4
.L_17:
        /*0058*/ 	.byte	0x04, 0x17
        /*005a*/ 	.short	(.L_19 - .L_18)
.L_18:
        /*005c*/ 	.word	0x00000000
        /*0060*/ 	.short	0x0000
        /*0062*/ 	.short	0x0000
        /*0064*/ 	.byte	0x00, 0xf5, 0x21, 0x00


	//----- nvinfo : EIATTR_SPARSE_MMA_MASK
	.align		4
.L_19:
        /*0068*/ 	.byte	0x03, 0x50
        /*006a*/ 	.short	0x0000


	//----- nvinfo : EIATTR_MAXREG_COUNT
	.align		4
        /*006c*/ 	.byte	0x03, 0x1b
        /*006e*/ 	.short	0x00ff


	//----- nvinfo : EIATTR_NUM_BARRIERS
	.align		4
        /*0070*/ 	.byte	0x02, 0x4c
        /*0072*/ 	.byte	0x01
	.zero		1


	//----- nvinfo : EIATTR_MERCURY_ISA_VERSION
	.align		4
        /*0074*/ 	.byte	0x03, 0x5f
        /*0076*/ 	.short	0x0101


	//----- nvinfo : EIATTR_VRC_CTA_INIT_COUNT
	.align		4
        /*0078*/ 	.byte	0x02, 0x4a
	.zero		1
	.zero		1


	//----- nvinfo : EIATTR_EXIT_INSTR_OFFSETS
	.align		4
        /*007c*/ 	.byte	0x04, 0x1c
        /*007e*/ 	.short	(.L_21 - .L_20)


	//   ....[0]....
.L_20:
        /*0080*/ 	.word	0x00000da0


	//   ....[1]....
        /*0084*/ 	.word	0x00000df0


	//----- nvinfo : EIATTR_CBANK_PARAM_SIZE
	.align		4
.L_21:
        /*0088*/ 	.byte	0x03, 0x19
        /*008a*/ 	.short	0x0024


	//----- nvinfo : EIATTR_PARAM_CBANK
	.align		4
        /*008c*/ 	.byte	0x04, 0x0a
        /*008e*/ 	.short	(.L_23 - .L_22)
	.align		4
.L_22:
        /*0090*/ 	.word	index@(.nv.constant0._Z11matmul_tilePiS_S_iii)
        /*0094*/ 	.short	0x0380
        /*0096*/ 	.short	0x0024


	//----- nvinfo : EIATTR_SW_WAR
	.align		4
.L_23:
        /*0098*/ 	.byte	0x04, 0x36
        /*009a*/ 	.short	(.L_25 - .L_24)
.L_24:
        /*009c*/ 	.word	0x00000008
.L_25:


//--------------------- .nv.callgraph             --------------------------
	.section	.nv.callgraph,"",@"SHT_CUDA_CALLGRAPH"
	.align	4
	.sectionentsize	8
	.align		4
        /*0000*/ 	.word	0x00000000
	.align		4
        /*0004*/ 	.word	0xffffffff
	.align		4
        /*0008*/ 	.word	0x00000000
	.align		4
        /*000c*/ 	.word	0xfffffffe
	.align		4
        /*0010*/ 	.word	0x00000000
	.align		4
        /*0014*/ 	.word	0xfffffffd
	.align		4
        /*0018*/ 	.word	0x00000000
	.align		4
        /*001c*/ 	.word	0xfffffffc


//--------------------- .text._Z11matmul_tilePiS_S_iii --------------------------
	.section	.text._Z11matmul_tilePiS_S_iii,"ax",@progbits
	.align	128
        .global         _Z11matmul_tilePiS_S_iii
        .type           _Z11matmul_tilePiS_S_iii,@function
        .size           _Z11matmul_tilePiS_S_iii,(.L_x_4 - _Z11matmul_tilePiS_S_iii)
        .other          _Z11matmul_tilePiS_S_iii,@"STO_CUDA_ENTRY STV_DEFAULT"
_Z11matmul_tilePiS_S_iii:
.text._Z11matmul_tilePiS_S_iii:
[----:B------:R-:W-:Y:S01]  /*0000*/  LDC R1, c[0x0][0x37c] ;  /* 0x0000df00ff017b82 */ /* 0x000fe20000000800 */
[----:B------:R-:W0:Y:S01]  /*0010*/  S2R R3, SR_CTAID.Y ;  /* 0x0000000000037919 */ /* 0x000e220000002600 */
[----:B------:R-:W1:Y:S01]  /*0020*/  LDCU UR7, c[0x0][0x39c] ;  /* 0x00007380ff0777ac */ /* 0x000e620008000800 */
[----:B------:R-:W-:Y:S01]  /*0030*/  HFMA2 R23, -RZ, RZ, 0, 0 ;  /* 0x00000000ff177431 */ /* 0x000fe200000001ff */
[----:B------:R-:W0:Y:S01]  /*0040*/  S2R R14, SR_TID.Y ;  /* 0x00000000000e7919 */ /* 0x000e220000002200 */
[----:B------:R-:W2:Y:S01]  /*0050*/  LDCU.64 UR8, c[0x0][0x358] ;  /* 0x00006b00ff0877ac */ /* 0x000ea20008000a00 */
[----:B------:R-:W3:Y:S01]  /*0060*/  S2R R6, SR_CTAID.X ;  /* 0x0000000000067919 */ /* 0x000ee20000002500 */
[----:B------:R-:W3:Y:S01]  /*0070*/  S2R R13, SR_TID.X ;  /* 0x00000000000d7919 */ /* 0x000ee20000002100 */
[----:B-1----:R-:W-:Y:S01]  /*0080*/  UISETP.GE.AND UP0, UPT, UR7, 0x1, UPT ;  /* 0x000000010700788c */ /* 0x002fe2000bf06270 */
[----:B0-----:R-:W-:Y:S02]  /*0090*/  LEA R0, R3, R14, 0x4 ;  /* 0x0000000e03007211 */ /* 0x001fe400078e20ff */
[----:B---3--:R-:W-:-:S06]  /*00a0*/  LEA R3, R6, R13, 0x4 ;  /* 0x0000000d06037211 */ /* 0x008fcc00078e20ff */
[----:B--2---:R-:W-:Y:S05]  /*00b0*/  BRA.U !UP0, `(.L_x_0) ;  /* 0x0000000d08287547 */ /* 0x004fea000b800000 */
[----:B------:R-:W0:Y:S01]  /*00c0*/  S2UR UR6, SR_CgaCtaId ;  /* 0x00000000000679c3 */ /* 0x000e220000008800 */
[----:B------:R-:W-:Y:S01]  /*00d0*/  UMOV UR4, 0x400 ;  /* 0x0000040000047882 */ /* 0x000fe20000000000 */
[----:B------:R-:W-:Y:S01]  /*00e0*/  UISETP.GE.U32.AND UP0, UPT, UR7, 0x11, UPT ;  /* 0x000000110700788c */ /* 0x000fe2000bf06070 */
[----:B------:R-:W-:Y:S01]  /*00f0*/  MOV R23, RZ ;  /* 0x000000ff00177202 */ /* 0x000fe20000000f00 */
[----:B------:R-:W-:Y:S02]  /*0100*/  UIADD3 UR5, UPT, UPT, UR4, 0x400, URZ ;  /* 0x0000040004057890 */ /* 0x000fe4000fffe0ff */
[----:B0-----:R-:W-:Y:S02]  /*0110*/  ULEA UR4, UR6, UR4, 0x18 ;  /* 0x0000000406047291 */ /* 0x001fe4000f8ec0ff */
[----:B------:R-:W-:Y:S02]  /*0120*/  ULEA UR5, UR6, UR5, 0x18 ;  /* 0x0000000506057291 */ /* 0x000fe4000f8ec0ff */
[----:B------:R-:W-:-:S02]  /*0130*/  UIADD3 UR6, UPT, UPT, UR7, 0xf, URZ ;  /* 0x0000000f07067890 */ /* 0x000fc4000fffe0ff */
[C---:B------:R-:W-:Y:S01]  /*0140*/  LEA R2, R14.reuse, UR4, 0x6 ;  /* 0x000000040e027c11 */ /* 0x040fe2000f8e30ff */
[----:B------:R-:W-:Y:S01]  /*0150*/  UMOV UR4, URZ ;  /* 0x000000ff00047c82 */ /* 0x000fe20008000000 */
[C---:B------:R-:W-:Y:S02]  /*0160*/  LEA R16, R13.reuse, UR5, 0x2 ;  /* 0x000000050d107c11 */ /* 0x040fe4000f8e10ff */
[----:B------:R-:W-:Y:S02]  /*0170*/  LEA R22, R13, R2, 0x2 ;  /* 0x000000020d167211 */ /* 0x000fe400078e10ff */
[----:B------:R-:W-:Y:S01]  /*0180*/  LEA R20, R14, R16, 0x6 ;  /* 0x000000100e147211 */ /* 0x000fe200078e30ff */
[----:B------:R-:W-:Y:S06]  /*0190*/  BRA.U !UP0, `(.L_x_1) ;  /* 0x0000000908007547 */ /* 0x000fec000b800000 */
[----:B------:R-:W0:Y:S01]  /*01a0*/  LDCU UR10, c[0x0][0x3a0] ;  /* 0x00007400ff0a77ac */ /* 0x000e220008000800 */
[----:B------:R-:W1:Y:S01]  /*01b0*/  LDC R12, c[0x0][0x3a0] ;  /* 0x0000e800ff0c7b82 */ /* 0x000e620000000800 */
[----:B------:R-:W-:Y:S01]  /*01c0*/  IADD3 R4, PT, PT, R14, 0x10, RZ ;  /* 0x000000100e047810 */ /* 0x000fe20007ffe0ff */
[--C-:B------:R-:W-:Y:S01]  /*01d0*/  IMAD R18, R0, UR7, R13.reuse ;  /* 0x0000000700127c24 */ /* 0x100fe2000f8e020d */
[----:B------:R-:W2:Y:S01]  /*01e0*/  LDCU UR11, c[0x0][0x398] ;  /* 0x00007300ff0b77ac */ /* 0x000ea20008000800 */
[----:B------:R-:W-:Y:S02]  /*01f0*/  MOV R23, RZ ;  /* 0x000000ff00177202 */ /* 0x000fe40000000f00 */
[----:B------:R-:W-:Y:S01]  /*0200*/  MOV R17, R13 ;  /* 0x0000000d00117202 */ /* 0x000fe20000000f00 */
[----:B------:R-:W-:Y:S01]  /*0210*/  USHF.R.U32.HI UR4, URZ, 0x4, UR6 ;  /* 0x00000004ff047899 */ /* 0x000fe20008011606 */
[----:B------:R-:W3:Y:S01]  /*0220*/  LDC.64 R24, c[0x0][0x380] ;  /* 0x0000e000ff187b82 */ /* 0x000ee20000000a00 */
[----:B------:R-:W-:Y:S01]  /*0230*/  MOV R15, R14 ;  /* 0x0000000e000f7202 */ /* 0x000fe20000000f00 */
[----:B------:R-:W4:Y:S01]  /*0240*/  LDCU UR5, c[0x0][0x39c] ;  /* 0x00007380ff0577ac */ /* 0x000f220008000800 */
[----:B------:R-:W-:Y:S01]  /*0250*/  ULOP3.LUT UR4, UR4, 0x7fffffe, URZ, 0xc0, !UPT ;  /* 0x07fffffe04047892 */ /* 0x000fe2000f8ec0ff */
[----:B0-----:R-:W-:-:S03]  /*0260*/  IMAD R4, R4, UR10, R13 ;  /* 0x0000000a04047c24 */ /* 0x001fc6000f8e020d */
[----:B------:R-:W-:Y:S01]  /*0270*/  UIADD3 UR4, UPT, UPT, -UR4, URZ, URZ ;  /* 0x000000ff04047290 */ /* 0x000fe2000fffe1ff */
[----:B------:R-:W-:Y:S01]  /*0280*/  IMAD R19, R14, UR10, R13 ;  /* 0x0000000a0e137c24 */ /* 0x000fe2000f8e020d */
[----:B--2---:R-:W-:Y:S02]  /*0290*/  ISETP.GE.AND P1, PT, R0, UR11, PT ;  /* 0x0000000b00007c0c */ /* 0x004fe4000bf26270 */
[C---:B------:R-:W-:Y:S02]  /*02a0*/  LEA R21, R6.reuse, R4, 0x4 ;  /* 0x0000000406157211 */ /* 0x040fe400078e20ff */
[----:B------:R-:W-:-:S09]  /*02b0*/  LEA R19, R6, R19, 0x4 ;  /* 0x0000001306137211 */ /* 0x000fd200078e20ff */
.L_x_2:
[----:B-1----:R-:W-:Y:S01]  /*02c0*/  ISETP.GE.AND P0, PT, R3, R12, PT ;  /* 0x0000000c0300720c */ /* 0x002fe20003f06270 */
[----:B----4-:R-:W-:Y:S01]  /*02d0*/  UMOV UR7, UR5 ;  /* 0x0000000500077c82 */ /* 0x010fe20008000000 */
[----:B------:R-:W-:Y:S01]  /*02e0*/  HFMA2 R6, -RZ, RZ, 0, 0 ;  /* 0x00000000ff067431 */ /* 0x000fe200000001ff */
[----:B------:R-:W-:Y:S01]  /*02f0*/  ISETP.GE.OR P2, PT, R17, UR7, P1 ;  /* 0x0000000711007c0c */ /* 0x000fe20008f46670 */
[----:B---3--:R-:W-:Y:S01]  /*0300*/  IMAD.WIDE R26, R18, 0x4, R24 ;  /* 0x00000004121a7825 */ /* 0x008fe200078e0218 */
[----:B------:R-:W-:Y:S02]  /*0310*/  ISETP.GE.OR P3, PT, R15, UR7, P0 ;  /* 0x000000070f007c0c */ /* 0x000fe40008766670 */
[----:B------:R-:W-:-:S09]  /*0320*/  MOV R29, RZ ;  /* 0x000000ff001d7202 */ /* 0x000fd20000000f00 */
[----:B------:R-:W2:Y:S02]  /*0330*/  @!P2 LDG.E R29, desc[UR8][R26.64] ;  /* 0x000000081a1da981 */ /* 0x000ea4000c1e1900 */
[----:B------:R-:W0:Y:S02]  /*0340*/  @!P3 LDC.64 R4, c[0x0][0x388] ;  /* 0x0000e200ff04bb82 */ /* 0x000e240000000a00 */
[----:B0-----:R-:W-:-:S05]  /*0350*/  @!P3 IMAD.WIDE R4, R19, 0x4, R4 ;  /* 0x000000041304b825 */ /* 0x001fca00078e0204 */
[----:B------:R-:W3:Y:S04]  /*0360*/  @!P3 LDG.E R6, desc[UR8][R4.64] ;  /* 0x000000080406b981 */ /* 0x000ee8000c1e1900 */
[----:B--2---:R-:W-:Y:S04]  /*0370*/  STS [R22], R29 ;  /* 0x0000001d16007388 */ /* 0x004fe80000000800 */
[----:B---3--:R-:W-:Y:S01]  /*0380*/  STS [R20], R6 ;  /* 0x0000000614007388 */ /* 0x008fe20000000800 */
[----:B------:R-:W-:Y:S06]  /*0390*/  BAR.SYNC.DEFER_BLOCKING 0x0 ;  /* 0x0000000000007b1d */ /* 0x000fec0000010000 */
[----:B------:R-:W-:Y:S04]  /*03a0*/  LDS R28, [R16] ;  /* 0x00000000101c7984 */ /* 0x000fe80000000800 */
[----:B------:R-:W0:Y:S04]  /*03b0*/  LDS.128 R8, [R2] ;  /* 0x0000000002087984 */ /* 0x000e280000000c00 */
[----:B------:R-:W1:Y:S04]  /*03c0*/  LDS R4, [R16+0x40] ;  /* 0x0000400010047984 */ /* 0x000e680000000800 */
[----:B------:R-:W2:Y:S01]  /*03d0*/  LDS R7, [R16+0x80] ;  /* 0x0000800010077984 */ /* 0x000ea20000000800 */
[----:B0-----:R-:W-:-:S03]  /*03e0*/  IMAD R28, R8, R28, R23 ;  /* 0x0000001c081c7224 */ /* 0x001fc600078e0217 */
[----:B------:R-:W0:Y:S01]  /*03f0*/  LDS R8, [R16+0xc0] ;  /* 0x0000c00010087984 */ /* 0x000e220000000800 */
[----:B-1----:R-:W-:-:S03]  /*0400*/  IMAD R28, R4, R9, R28 ;  /* 0x00000009041c7224 */ /* 0x002fc600078e021c */
[----:B------:R-:W-:Y:S01]  /*0410*/  LDS R9, [R16+0x100] ;  /* 0x0001000010097984 */ /* 0x000fe20000000800 */
[----:B--2---:R-:W-:-:S03]  /*0420*/  IMAD R10, R7, R10, R28 ;  /* 0x0000000a070a7224 */ /* 0x004fc600078e021c */
[----:B------:R-:W1:Y:S04]  /*0430*/  LDS.128 R4, [R2+0x10] ;  /* 0x0000100002047984 */ /* 0x000e680000000c00 */
[----:B------:R-:W-:Y:S01]  /*0440*/  LDS R23, [R16+0x340] ;  /* 0x0003400010177984 */ /* 0x000fe20000000800 */
[----:B0-----:R-:W-:-:S03]  /*0450*/  IMAD R8, R8, R11, R10 ;  /* 0x0000000b08087224 */ /* 0x001fc600078e020a */
[----:B------:R-:W0:Y:S04]  /*0460*/  LDS R10, [R16+0x140] ;  /* 0x00014000100a7984 */ /* 0x000e280000000800 */
[----:B------:R-:W2:Y:S01]  /*0470*/  LDS R11, [R16+0x180] ;  /* 0x00018000100b7984 */ /* 0x000ea20000000800 */
[----:B-1----:R-:W-:-:S03]  /*0480*/  IMAD R8, R4, R9, R8 ;  /* 0x0000000904087224 */ /* 0x002fc600078e0208 */
[----:B------:R-:W1:Y:S01]  /*0490*/  LDS R4, [R16+0x1c0] ;  /* 0x0001c00010047984 */ /* 0x000e620000000800 */
[----:B0-----:R-:W-:-:S03]  /*04a0*/  IMAD R8, R10, R5, R8 ;  /* 0x000000050a087224 */ /* 0x001fc600078e0208 */
[----:B------:R-:W-:Y:S01]  /*04b0*/  LDS R5, [R16+0x200] ;  /* 0x0002000010057984 */ /* 0x000fe20000000800 */
[----:B--2---:R-:W-:-:S03]  /*04c0*/  IMAD R6, R11, R6, R8 ;  /* 0x000000060b067224 */ /* 0x004fc600078e0208 */
[----:B------:R-:W0:Y:S01]  /*04d0*/  LDS.128 R8, [R2+0x20] ;  /* 0x0000200002087984 */ /* 0x000e220000000c00 */
[----:B-1----:R-:W-:-:S03]  /*04e0*/  IMAD R4, R4, R7, R6 ;  /* 0x0000000704047224 */ /* 0x002fc600078e0206 */
[----:B------:R-:W1:Y:S04]  /*04f0*/  LDS R6, [R16+0x240] ;  /* 0x0002400010067984 */ /* 0x000e680000000800 */
[----:B------:R-:W2:Y:S01]  /*0500*/  LDS R7, [R16+0x280] ;  /* 0x0002800010077984 */ /* 0x000ea20000000800 */
[----:B0-----:R-:W-:-:S03]  /*0510*/  IMAD R4, R8, R5, R4 ;  /* 0x0000000508047224 */ /* 0x001fc600078e0204 */
[----:B------:R-:W0:Y:S01]  /*0520*/  LDS R8, [R16+0x2c0] ;  /* 0x0002c00010087984 */ /* 0x000e220000000800 */
[----:B-1----:R-:W-:-:S03]  /*0530*/  IMAD R4, R6, R9, R4 ;  /* 0x0000000906047224 */ /* 0x002fc600078e0204 */
[----:B------:R-:W-:Y:S01]  /*0540*/  LDS R9, [R16+0x300] ;  /* 0x0003000010097984 */ /* 0x000fe20000000800 */
[----:B--2---:R-:W-:-:S03]  /*0550*/  IMAD R10, R7, R10, R4 ;  /* 0x0000000a070a7224 */ /* 0x004fc600078e0204 */
[----:B------:R-:W1:Y:S01]  /*0560*/  LDS.128 R4, [R2+0x30] ;  /* 0x0000300002047984 */ /* 0x000e620000000c00 */
[----:B------:R-:W-:Y:S02]  /*0570*/  HFMA2 R29, -RZ, RZ, 0, 0 ;  /* 0x00000000ff1d7431 */ /* 0x000fe400000001ff */
[----:B0-----:R-:W-:Y:S02]  /*0580*/  IMAD R10, R8, R11, R10 ;  /* 0x0000000b080a7224 */ /* 0x001fe400078e020a */
[----:B------:R-:W0:Y:S02]  /*0590*/  LDS R11, [R16+0x380] ;  /* 0x00038000100b7984 */ /* 0x000e240000000800 */
[----:B-1----:R-:W-:Y:S02]  /*05a0*/  IMAD R10, R4, R9, R10 ;  /* 0x00000009040a7224 */ /* 0x002fe400078e020a */
[----:B------:R-:W1:Y:S01]  /*05b0*/  LDS R4, [R16+0x3c0] ;  /* 0x0003c00010047984 */ /* 0x000e620000000800 */
[----:B------:R-:W-:Y:S01]  /*05c0*/  IADD3 R8, PT, PT, R17, 0x10, RZ ;  /* 0x0000001011087810 */ /* 0x000fe20007ffe0ff */
[----:B------:R-:W-:Y:S03]  /*05d0*/  BAR.SYNC.DEFER_BLOCKING 0x0 ;  /* 0x0000000000007b1d */ /* 0x000fe60000010000 */
[----:B------:R-:W-:-:S13]  /*05e0*/  ISETP.GE.OR P2, PT, R8, UR7, P1 ;  /* 0x0000000708007c0c */ /* 0x000fda0008f46670 */
[----:B------:R-:W2:Y:S01]  /*05f0*/  @!P2 LDG.E R29, desc[UR8][R26.64+0x40] ;  /* 0x000040081a1da981 */ /* 0x000ea2000c1e1900 */
[----:B------:R-:W-:-:S04]  /*0600*/  IADD3 R8, PT, PT, R15, 0x10, RZ ;  /* 0x000000100f087810 */ /* 0x000fc80007ffe0ff */
[----:B------:R-:W-:-:S13]  /*0610*/  ISETP.GE.OR P0, PT, R8, UR7, P0 ;  /* 0x0000000708007c0c */ /* 0x000fda0008706670 */
[----:B------:R-:W3:Y:S01]  /*0620*/  @!P0 LDC.64 R8, c[0x0][0x388] ;  /* 0x0000e200ff088b82 */ /* 0x000ee20000000a00 */
[----:B--2---:R3:W-:Y:S02]  /*0630*/  STS [R22], R29 ;  /* 0x0000001d16007388 */ /* 0x0047e40000000800 */
[----:B---3--:R-:W-:Y:S01]  /*0640*/  @!P0 IMAD.WIDE R28, R21, 0x4, R8 ;  /* 0x00000004151c8825 */ /* 0x008fe200078e0208 */
[----:B------:R-:W-:-:S06]  /*0650*/  MOV R9, RZ ;  /* 0x000000ff00097202 */ /* 0x000fcc0000000f00 */
[----:B------:R-:W2:Y:S01]  /*0660*/  @!P0 LDG.E R9, desc[UR8][R28.64] ;  /* 0x000000081c098981 */ /* 0x000ea2000c1e1900 */
[----:B------:R-:W-:-:S04]  /*0670*/  IMAD R10, R23, R5, R10 ;  /* 0x00000005170a7224 */ /* 0x000fc800078e020a */
[----:B0-----:R-:W-:-:S04]  /*0680*/  IMAD R6, R11, R6, R10 ;  /* 0x000000060b067224 */ /* 0x001fc800078e020a */
[----:B-1----:R-:W-:Y:S01]  /*0690*/  IMAD R4, R4, R7, R6 ;  /* 0x0000000704047224 */ /* 0x002fe200078e0206 */
[----:B------:R-:W-:-:S04]  /*06a0*/  UIADD3 UR4, UPT, UPT, UR4, 0x2, URZ ;  /* 0x0000000204047890 */ /* 0x000fc8000fffe0ff */
[----:B------:R-:W-:Y:S01]  /*06b0*/  UISETP.NE.AND UP0, UPT, UR4, URZ, UPT ;  /* 0x000000ff0400728c */ /* 0x000fe2000bf05270 */
[----:B------:R-:W-:Y:S02]  /*06c0*/  IADD3 R18, PT, PT, R18, 0x20, RZ ;  /* 0x0000002012127810 */ /* 0x000fe40007ffe0ff */
[----:B------:R-:W-:Y:S02]  /*06d0*/  IADD3 R15, PT, PT, R15, 0x20, RZ ;  /* 0x000000200f0f7810 */ /* 0x000fe40007ffe0ff */
[----:B------:R-:W-:Y:S02]  /*06e0*/  IADD3 R17, PT, PT, R17, 0x20, RZ ;  /* 0x0000002011117810 */ /* 0x000fe40007ffe0ff */
[C---:B------:R-:W-:Y:S02]  /*06f0*/  LEA R19, R12.reuse, R19, 0x5 ;  /* 0x000000130c137211 */ /* 0x040fe400078e28ff */
[----:B------:R-:W-:Y:S01]  /*0700*/  LEA R21, R12, R21, 0x5 ;  /* 0x000000150c157211 */ /* 0x000fe200078e28ff */
[----:B--2---:R-:W-:Y:S01]  /*0710*/  STS [R20], R9 ;  /* 0x0000000914007388 */ /* 0x004fe20000000800 */
[----:B------:R-:W-:Y:S06]  /*0720*/  BAR.SYNC.DEFER_BLOCKING 0x0 ;  /* 0x0000000000007b1d */ /* 0x000fec0000010000 */
[----:B------:R-:W-:Y:S04]  /*0730*/  LDS R5, [R16] ;  /* 0x0000000010057984 */ /* 0x000fe80000000800 */
[----:B------:R-:W0:Y:S04]  /*0740*/  LDS.128 R8, [R2] ;  /* 0x0000000002087984 */ /* 0x000e280000000c00 */
[----:B------:R-:W1:Y:S04]  /*0750*/  LDS R27, [R16+0x40] ;  /* 0x00004000101b7984 */ /* 0x000e680000000800 */
[----:B------:R-:W2:Y:S04]  /*0760*/  LDS R23, [R16+0x80] ;  /* 0x0000800010177984 */ /* 0x000ea80000000800 */
[----:B------:R-:W3:Y:S01]  /*0770*/  LDS R26, [R16+0xc0] ;  /* 0x0000c000101a7984 */ /* 0x000ee20000000800 */
[----:B0-----:R-:W-:-:S03]  /*0780*/  IMAD R8, R8, R5, R4 ;  /* 0x0000000508087224 */ /* 0x001fc600078e0204 */
[----:B------:R-:W-:Y:S01]  /*0790*/  LDS.128 R4, [R2+0x10] ;  /* 0x0000100002047984 */ /* 0x000fe20000000c00 */
[----:B-1----:R-:W-:-:S03]  /*07a0*/  IMAD R8, R27, R9, R8 ;  /* 0x000000091b087224 */ /* 0x002fc600078e0208 */
[----:B------:R-:W0:Y:S01]  /*07b0*/  LDS R9, [R16+0x100] ;  /* 0x0001000010097984 */ /* 0x000e220000000800 */
[----:B--2---:R-:W-:-:S03]  /*07c0*/  IMAD R8, R23, R10, R8 ;  /* 0x0000000a17087224 */ /* 0x004fc600078e0208 */
[----:B------:R-:W1:Y:S04]  /*07d0*/  LDS R10, [R16+0x140] ;  /* 0x00014000100a7984 */ /* 0x000e680000000800 */
[----:B------:R-:W2:Y:S01]  /*07e0*/  LDS R23, [R16+0x180] ;  /* 0x0001800010177984 */ /* 0x000ea20000000800 */
[----:B---3--:R-:W-:-:S03]  /*07f0*/  IMAD R8, R26, R11, R8 ;  /* 0x0000000b1a087224 */ /* 0x008fc600078e0208 */
[----:B------:R-:W3:Y:S01]  /*0800*/  LDS R26, [R16+0x1c0] ;  /* 0x0001c000101a7984 */ /* 0x000ee20000000800 */
[----:B0-----:R-:W-:-:S04]  /*0810*/  IMAD R4, R4, R9, R8 ;  /* 0x0000000904047224 */ /* 0x001fc800078e0208 */
[----:B-1----:R-:W-:Y:S02]  /*0820*/  IMAD R4, R10, R5, R4 ;  /* 0x000000050a047224 */ /* 0x002fe400078e0204 */
[----:B------:R-:W-:Y:S04]  /*0830*/  LDS R5, [R16+0x200] ;  /* 0x0002000010057984 */ /* 0x000fe80000000800 */
[----:B------:R-:W0:Y:S01]  /*0840*/  LDS.128 R8, [R2+0x20] ;  /* 0x0000200002087984 */ /* 0x000e220000000c00 */
[----:B--2---:R-:W-:-:S03]  /*0850*/  IMAD R4, R23, R6, R4 ;  /* 0x0000000617047224 */ /* 0x004fc600078e0204 */
[----:B------:R-:W1:Y:S04]  /*0860*/  LDS R6, [R16+0x240] ;  /* 0x0002400010067984 */ /* 0x000e680000000800 */
[----:B------:R-:W2:Y:S01]  /*0870*/  LDS R23, [R16+0x280] ;  /* 0x0002800010177984 */ /* 0x000ea20000000800 */
[----:B---3--:R-:W-:-:S03]  /*0880*/  IMAD R4, R26, R7, R4 ;  /* 0x000000071a047224 */ /* 0x008fc600078e0204 */
[----:B------:R-:W3:Y:S01]  /*0890*/  LDS R26, [R16+0x2c0] ;  /* 0x0002c000101a7984 */ /* 0x000ee20000000800 */
[----:B0-----:R-:W-:-:S03]  /*08a0*/  IMAD R4, R8, R5, R4 ;  /* 0x0000000508047224 */ /* 0x001fc600078e0204 */
[----:B------:R-:W-:Y:S01]  /*08b0*/  LDS R8, [R16+0x340] ;  /* 0x0003400010087984 */ /* 0x000fe20000000800 */
[----:B-1----:R-:W-:-:S03]  /*08c0*/  IMAD R4, R6, R9, R4 ;  /* 0x0000000906047224 */ /* 0x002fc600078e0204 */
[----:B------:R-:W-:Y:S01]  /*08d0*/  LDS R9, [R16+0x300] ;  /* 0x0003000010097984 */ /* 0x000fe20000000800 */
[----:B--2---:R-:W-:-:S03]  /*08e0*/  IMAD R10, R23, R10, R4 ;  /* 0x0000000a170a7224 */ /* 0x004fc600078e0204 */
[----:B------:R-:W0:Y:S01]  /*08f0*/  LDS.128 R4, [R2+0x30] ;  /* 0x0000300002047984 */ /* 0x000e220000000c00 */
[----:B---3--:R-:W-:-:S03]  /*0900*/  IMAD R10, R26, R11, R10 ;  /* 0x0000000b1a0a7224 */ /* 0x008fc600078e020a */
[----:B------:R-:W1:Y:S04]  /*0910*/  LDS R11, [R16+0x380] ;  /* 0x00038000100b7984 */ /* 0x000e680000000800 */
[----:B------:R-:W2:Y:S01]  /*0920*/  LDS R23, [R16+0x3c0] ;  /* 0x0003c00010177984 */ /* 0x000ea20000000800 */
[----:B0-----:R-:W-:-:S04]  /*0930*/  IMAD R4, R4, R9, R10 ;  /* 0x0000000904047224 */ /* 0x001fc800078e020a */
[----:B------:R-:W-:-:S04]  /*0940*/  IMAD R5, R8, R5, R4 ;  /* 0x0000000508057224 */ /* 0x000fc800078e0204 */
[----:B-1----:R-:W-:-:S04]  /*0950*/  IMAD R6, R11, R6, R5 ;  /* 0x000000060b067224 */ /* 0x002fc800078e0205 */
[----:B--2---:R-:W-:Y:S01]  /*0960*/  IMAD R23, R23, R7, R6 ;  /* 0x0000000717177224 */ /* 0x004fe200078e0206 */
[----:B------:R-:W-:Y:S06]  /*0970*/  BAR.SYNC.DEFER_BLOCKING 0x0 ;  /* 0x0000000000007b1d */ /* 0x000fec0000010000 */
[----:B------:R-:W-:Y:S05]  /*0980*/  BRA.U UP0, `(.L_x_2) ;  /* 0xfffffff9004c7547 */ /* 0x000fea000b83ffff */
[----:B------:R-:W-:-:S12]  /*0990*/  ULOP3.LUT UR4, UR6, 0x7fffffe0, URZ, 0xc0, !UPT ;  /* 0x7fffffe006047892 */ /* 0x000fd8000f8ec0ff */
.L_x_1:
[----:B------:R-:W-:-:S09]  /*09a0*/  ULOP3.LUT UP0, URZ, UR6, 0x10, URZ, 0xc0, !UPT ;  /* 0x0000001006ff7892 */ /* 0x000fd2000f80c0ff */
[----:B------:R-:W-:Y:S05]  /*09b0*/  BRA.U !UP0, `(.L_x_0) ;  /* 0x0000000108e87547 */ /* 0x000fea000b800000 */
[----:B------:R-:W0:Y:S01]  /*09c0*/  LDCU UR5, c[0x0][0x398] ;  /* 0x00007300ff0577ac */ /* 0x000e220008000800 */
[----:B------:R-:W-:Y:S01]  /*09d0*/  IADD3 R7, PT, PT, R13, UR4, RZ ;  /* 0x000000040d077c10 */ /* 0x000fe2000fffe0ff */
[----:B------:R-:W-:Y:S01]  /*09e0*/  HFMA2 R15, -RZ, RZ, 0, 0 ;  /* 0x00000000ff0f7431 */ /* 0x000fe200000001ff */
[----:B------:R-:W-:Y:S01]  /*09f0*/  IADD3 R14, PT, PT, R14, UR4, RZ ;  /* 0x000000040e0e7c10 */ /* 0x000fe2000fffe0ff */
[----:B------:R-:W1:Y:S01]  /*0a00*/  LDCU UR6, c[0x0][0x3a0] ;  /* 0x00007400ff0677ac */ /* 0x000e620008000800 */
[----:B------:R-:W-:Y:S02]  /*0a10*/  ISETP.GE.AND P0, PT, R7, UR7, PT ;  /* 0x0000000707007c0c */ /* 0x000fe4000bf06270 */
[----:B------:R-:W-:Y:S02]  /*0a20*/  ISETP.GE.AND P1, PT, R14, UR7, PT ;  /* 0x000000070e007c0c */ /* 0x000fe4000bf26270 */
[----:B------:R-:W-:Y:S02]  /*0a30*/  MOV R25, RZ ;  /* 0x000000ff00197202 */ /* 0x000fe40000000f00 */
[----:B0-----:R-:W-:-:S02]  /*0a40*/  ISETP.GE.OR P0, PT, R0, UR5, P0 ;  /* 0x0000000500007c0c */ /* 0x001fc40008706670 */
[----:B-1----:R-:W-:-:S11]  /*0a50*/  ISETP.GE.OR P1, PT, R3, UR6, P1 ;  /* 0x0000000603007c0c */ /* 0x002fd60008f26670 */
[----:B------:R-:W0:Y:S01]  /*0a60*/  @!P0 LDC.64 R8, c[0x0][0x380] ;  /* 0x0000e000ff088b82 */ /* 0x000e220000000a00 */
[----:B------:R-:W-:Y:S02]  /*0a70*/  @!P0 IMAD R7, R0, UR7, R7 ;  /* 0x0000000700078c24 */ /* 0x000fe4000f8e0207 */
[----:B------:R-:W-:-:S05]  /*0a80*/  @!P1 IMAD R13, R14, UR6, R3 ;  /* 0x000000060e0d9c24 */ /* 0x000fca000f8e0203 */
[----:B------:R-:W1:Y:S01]  /*0a90*/  @!P1 LDC.64 R4, c[0x0][0x388] ;  /* 0x0000e200ff049b82 */ /* 0x000e620000000a00 */
[----:B0-----:R-:W-:-:S05]  /*0aa0*/  @!P0 IMAD.WIDE R8, R7, 0x4, R8 ;  /* 0x0000000407088825 */ /* 0x001fca00078e0208 */
[----:B------:R-:W2:Y:S01]  /*0ab0*/  @!P0 LDG.E R15, desc[UR8][R8.64] ;  /* 0x00000008080f8981 */ /* 0x000ea2000c1e1900 */
[----:B-1----:R-:W-:-:S05]  /*0ac0*/  @!P1 IMAD.WIDE R12, R13, 0x4, R4 ;  /* 0x000000040d0c9825 */ /* 0x002fca00078e0204 */
[----:B------:R-:W3:Y:S04]  /*0ad0*/  @!P1 LDG.E R25, desc[UR8][R12.64] ;  /* 0x000000080c199981 */ /* 0x000ee8000c1e1900 */
[----:B--2---:R-:W-:Y:S04]  /*0ae0*/  STS [R22], R15 ;  /* 0x0000000f16007388 */ /* 0x004fe80000000800 */
[----:B---3--:R-:W-:Y:S01]  /*0af0*/  STS [R20], R25 ;  /* 0x0000001914007388 */ /* 0x008fe20000000800 */
[----:B------:R-:W-:Y:S06]  /*0b00*/  BAR.SYNC.DEFER_BLOCKING 0x0 ;  /* 0x0000000000007b1d */ /* 0x000fec0000010000 */
[----:B------:R-:W-:Y:S04]  /*0b10*/  LDS R14, [R16] ;  /* 0x00000000100e7984 */ /* 0x000fe80000000800 */
[----:B------:R-:W0:Y:S04]  /*0b20*/  LDS.128 R4, [R2] ;  /* 0x0000000002047984 */ /* 0x000e280000000c00 */
[----:B------:R-:W1:Y:S04]  /*0b30*/  LDS R27, [R16+0x40] ;  /* 0x00004000101b7984 */ /* 0x000e680000000800 */
[----:B------:R-:W2:Y:S04]  /*0b40*/  LDS R21, [R16+0x80] ;  /* 0x0000800010157984 */ /* 0x000ea80000000800 */
[----:B------:R-:W3:Y:S04]  /*0b50*/  LDS R26, [R16+0xc0] ;  /* 0x0000c000101a7984 */ /* 0x000ee80000000800 */
[----:B------:R-:W-:Y:S04]  /*0b60*/  LDS R17, [R16+0x100] ;  /* 0x0001000010117984 */ /* 0x000fe80000000800 */
[----:B------:R-:W4:Y:S04]  /*0b70*/  LDS.128 R8, [R2+0x10] ;  /* 0x0000100002087984 */ /* 0x000f280000000c00 */
[----:B------:R-:W5:Y:S04]  /*0b80*/  LDS R18, [R16+0x140] ;  /* 0x0001400010127984 */ /* 0x000f680000000800 */
[----:B------:R-:W5:Y:S04]  /*0b90*/  LDS R19, [R16+0x180] ;  /* 0x0001800010137984 */ /* 0x000f680000000800 */
[----:B------:R-:W5:Y:S04]  /*0ba0*/  LDS R24, [R16+0x1c0] ;  /* 0x0001c00010187984 */ /* 0x000f680000000800 */
[----:B------:R-:W-:Y:S01]  /*0bb0*/  LDS R25, [R16+0x200] ;  /* 0x0002000010197984 */ /* 0x000fe20000000800 */
[----:B0-----:R-:W-:-:S03]  /*0bc0*/  IMAD R20, R4, R14, R23 ;  /* 0x0000000e04147224 */ /* 0x001fc600078e0217 */
[----:B------:R-:W0:Y:S01]  /*0bd0*/  LDS.128 R12, [R2+0x20] ;  /* 0x00002000020c7984 */ /* 0x000e220000000c00 */
[----:B-1----:R-:W-:-:S03]  /*0be0*/  IMAD R20, R27, R5, R20 ;  /* 0x000000051b147224 */ /* 0x002fc600078e0214 */
[----:B------:R-:W1:Y:S01]  /*0bf0*/  LDS R4, [R16+0x240] ;  /* 0x0002400010047984 */ /* 0x000e620000000800 */
[----:B--2---:R-:W-:-:S03]  /*0c00*/  IMAD R20, R21, R6, R20 ;  /* 0x0000000615147224 */ /* 0x004fc600078e0214 */
[----:B------:R-:W2:Y:S04]  /*0c10*/  LDS R5, [R16+0x280] ;  /* 0x0002800010057984 */ /* 0x000ea80000000800 */
[----:B------:R-:W2:Y:S01]  /*0c20*/  LDS R6, [R16+0x2c0] ;  /* 0x0002c00010067984 */ /* 0x000ea20000000800 */
[----:B---3--:R-:W-:-:S03]  /*0c30*/  IMAD R27, R26, R7, R20 ;  /* 0x000000071a1b7224 */ /* 0x008fc600078e0214 */
[----:B------:R-:W-:Y:S04]  /*0c40*/  LDS R7, [R16+0x300] ;  /* 0x0003000010077984 */ /* 0x000fe80000000800 */
[----:B------:R-:W3:Y:S01]  /*0c50*/  LDS.128 R20, [R2+0x30] ;  /* 0x0000300002147984 */ /* 0x000ee20000000c00 */
[----:B----4-:R-:W-:-:S03]  /*0c60*/  IMAD R8, R8, R17, R27 ;  /* 0x0000001108087224 */ /* 0x010fc600078e021b */
[----:B------:R-:W4:Y:S01]  /*0c70*/  LDS R26, [R16+0x340] ;  /* 0x00034000101a7984 */ /* 0x000f220000000800 */
[----:B-----5:R-:W-:-:S03]  /*0c80*/  IMAD R9, R18, R9, R8 ;  /* 0x0000000912097224 */ /* 0x020fc600078e0208 */
[----:B------:R-:W5:Y:S04]  /*0c90*/  LDS R17, [R16+0x380] ;  /* 0x0003800010117984 */ /* 0x000f680000000800 */
[----:B------:R-:W5:Y:S01]  /*0ca0*/  LDS R8, [R16+0x3c0] ;  /* 0x0003c00010087984 */ /* 0x000f620000000800 */
[----:B------:R-:W-:-:S04]  /*0cb0*/  IMAD R9, R19, R10, R9 ;  /* 0x0000000a13097224 */ /* 0x000fc800078e0209 */
[----:B------:R-:W-:-:S04]  /*0cc0*/  IMAD R9, R24, R11, R9 ;  /* 0x0000000b18097224 */ /* 0x000fc800078e0209 */
[----:B0-----:R-:W-:-:S04]  /*0cd0*/  IMAD R9, R12, R25, R9 ;  /* 0x000000190c097224 */ /* 0x001fc800078e0209 */
[----:B-1----:R-:W-:-:S04]  /*0ce0*/  IMAD R4, R4, R13, R9 ;  /* 0x0000000d04047224 */ /* 0x002fc800078e0209 */
[----:B--2---:R-:W-:-:S04]  /*0cf0*/  IMAD R4, R5, R14, R4 ;  /* 0x0000000e05047224 */ /* 0x004fc800078e0204 */
[----:B------:R-:W-:-:S04]  /*0d00*/  IMAD R4, R6, R15, R4 ;  /* 0x0000000f06047224 */ /* 0x000fc800078e0204 */
[----:B---3--:R-:W-:-:S04]  /*0d10*/  IMAD R4, R20, R7, R4 ;  /* 0x0000000714047224 */ /* 0x008fc800078e0204 */
[----:B----4-:R-:W-:-:S04]  /*0d20*/  IMAD R4, R26, R21, R4 ;  /* 0x000000151a047224 */ /* 0x010fc800078e0204 */
[----:B-----5:R-:W-:-:S04]  /*0d30*/  IMAD R4, R17, R22, R4 ;  /* 0x0000001611047224 */ /* 0x020fc800078e0204 */
[----:B------:R-:W-:Y:S01]  /*0d40*/  IMAD R23, R8, R23, R4 ;  /* 0x0000001708177224 */ /* 0x000fe200078e0204 */
[----:B------:R-:W-:Y:S06]  /*0d50*/  BAR.SYNC.DEFER_BLOCKING 0x0 ;  /* 0x0000000000007b1d */ /* 0x000fec0000010000 */
.L_x_0:
[----:B------:R-:W0:Y:S01]  /*0d60*/  LDCU UR4, c[0x0][0x3a0] ;  /* 0x00007400ff0477ac */ /* 0x000e220008000800 */
[----:B------:R-:W1:Y:S01]  /*0d70*/  LDCU UR5, c[0x0][0x398] ;  /* 0x00007300ff0577ac */ /* 0x000e620008000800 */
[----:B0-----:R-:W-:-:S04]  /*0d80*/  ISETP.GE.AND P0, PT, R3, UR4, PT ;  /* 0x0000000403007c0c */ /* 0x001fc8000bf06270 */
[----:B-1----:R-:W-:-:S13]  /*0d90*/  ISETP.GE.OR P0, PT, R0, UR5, P0 ;  /* 0x0000000500007c0c */ /* 0x002fda0008706670 */
[----:B------:R-:W-:Y:S05]  /*0da0*/  @P0 EXIT ;  /* 0x000000000000094d */ /* 0x000fea0003800000 */
[----:B------:R-:W0:Y:S01]  /*0db0*/  LDC.64 R4, c[0x0][0x390] ;  /* 0x0000e400ff047b82 */ /* 0x000e220000000a00 */
[----:B------:R-:W-:-:S04]  /*0dc0*/  IMAD R3, R0, UR4, R3 ;  /* 0x0000000400037c24 */ /* 0x000fc8000f8e0203 */
[----:B0-----:R-:W-:-:S05]  /*0dd0*/  IMAD.WIDE R2, R3, 0x4, R4 ;  /* 0x0000000403027825 */ /* 0x001fca00078e0204 */
[----:B------:R-:W-:Y:S01]  /*0de0*/  STG.E desc[UR8][R2.64], R23 ;  /* 0x0000001702007986 */ /* 0x000fe2000c101908 */
[----:B------:R-:W-:Y:S05]  /*0df0*/  EXIT ;  /* 0x000000000000794d */ /* 0x000fea0003800000 */
.L_x_3:
[----:B------:R-:W-:-:S00]  /*0e00*/  BRA `(.L_x_3) ;  /* 0xfffffffc00fc7947 */ /* 0x000fc0000383ffff */
[----:B------:R-:W-:-:S00]  /*0e10*/  NOP ;  /* 0x0000000000007918 */ /* 0x000fc00000000000 */
        /* <DEDUP_REMOVED lines=14> */
.L_x_4:


//--------------------- .nv.shared._Z11matmul_tilePiS_S_iii --------------------------
	.section	.nv.shared._Z11matmul_tilePiS_S_iii,"aw",@nobits
	.sectionflags	@""
	.align	4
.nv.shared._Z11matmul_tilePiS_S_iii:
	.zero		3072


//--------------------- .nv.shared.reserved.0     --------------------------
	.section	.nv.shared.reserved.0,"aw",@nobits
	.weak		__nv_reservedSMEM_offset_0_alias
	.size		__nv_reservedSMEM_offset_0_alias, 0, 64
	.other		__nv_reservedSMEM_offset_0_alias,@"STO_CUDA_RESERVED_SHARED STV_DEFAULT"
__nv_reservedSMEM_offset_0_alias:
	.zero		0
	.zero		64


//--------------------- .nv.constant0._Z11matmul_tilePiS_S_iii --------------------------
	.section	.nv.constant0._Z11matmul_tilePiS_S_iii,"a",@progbits
	.sectionflags	@""
	.align	4
.nv.constant0._Z11matmul_tilePiS_S_iii:
	.zero		932


//--------------------- SYMBOLS --------------------------

	.type		.nv.reservedSmem.offset0,@object
	.size		.nv.reservedSmem.offset0,0x4
	.type		.nv.reservedSmem.cap,@object
	.size		.nv.reservedSmem.cap,0x4
